//
// Generated by NVIDIA NVVM Compiler
//
// Compiler Build ID: CL-36424714
// Cuda compilation tools, release 13.0, V13.0.88
// Based on NVVM 20.0.0
//

.version 9.0
.target sm_100
.address_size 64

	// .globl	_Z14printThreadIdsv
.extern .func  (.param .b32 func_retval0) vprintf
(
	.param .b64 vprintf_param_0,
	.param .b64 vprintf_param_1
)
;
.global .align 1 .b8 $str[54] = {116, 104, 114, 101, 97, 100, 73, 100, 120, 46, 120, 32, 58, 32, 37, 100, 44, 32, 116, 104, 114, 101, 97, 100, 73, 100, 120, 46, 121, 32, 58, 32, 37, 100, 44, 32, 116, 104, 114, 101, 97, 100, 73, 100, 120, 46, 122, 32, 58, 32, 37, 100, 10};

.visible .entry _Z14printThreadIdsv()
{
	.local .align 8 .b8 	__local_depot0[16];
	.reg .b64 	%SP;
	.reg .b64 	%SPL;
	.reg .b32 	%r<6>;
	.reg .b64 	%rd<5>;

	mov.u64 	%SPL, __local_depot0;
	cvta.local.u64 	%SP, %SPL;
	add.u64 	%rd1, %SP, 0;
	add.u64 	%rd2, %SPL, 0;
	mov.u32 	%r1, %tid.x;
	mov.u32 	%r2, %tid.y;
	mov.u32 	%r3, %tid.z;
	st.local.v2.u32 	[%rd2], {%r1, %r2};
	st.local.u32 	[%rd2+8], %r3;
	mov.u64 	%rd3, $str;
	cvta.global.u64 	%rd4, %rd3;
	{ // callseq 0, 0
	.param .b64 param0;
	st.param.b64 	[param0], %rd4;
	.param .b64 param1;
	st.param.b64 	[param1], %rd1;
	.param .b32 retval0;
	call.uni (retval0), 
	vprintf, 
	(
	param0, 
	param1
	);
	ld.param.b32 	%r4, [retval0];
	} // callseq 0
	ret;

}


// ===== COMPILED SASS (sm_100) =====

	.target	sm_100

	.elftype	@"ET_EXEC"


//--------------------- .note.nv.tkinfo           --------------------------
	.section	.note.nv.tkinfo,"",@"SHT_NOTE"
	.sectionflags	@"SHF_NOTE_NV_TKINFO"
	.tkinfo
        /*0018*/ 	.word	0x00000002
        /*0030*/ 	.string	""
        /*0030*/ 	.string	"ptxas"
        /*0030*/ 	.string	"Cuda compilation tools, release 13.0, V13.0.88"
        /*0030*/ 	.string	"Build cuda_13.0.r13.0/compiler.36424714_0"
        /*0030*/ 	.string	"-arch sm_100 -m 64 "



//--------------------- .note.nv.cuinfo           --------------------------
	.section	.note.nv.cuinfo,"",@"SHT_NOTE"
	.sectionflags	@"SHF_NOTE_NV_CUINFO"
        /*0018*/ 	.short	0x0002
        /*001a*/ 	.short	0x0064
        /*001c*/ 	.short	0x0082
	.zero		2


//--------------------- .nv.info                  --------------------------
	.section	.nv.info,"",@"SHT_CUDA_INFO"
	.align	4


	//----- nvinfo : EIATTR_REGCOUNT
	.align		4
        /*0000*/ 	.byte	0x04, 0x2f
        /*0002*/ 	.short	(.L_2 - .L_1)
	.align		4
.L_1:
        /*0004*/ 	.word	index@(_Z14printThreadIdsv)
        /*0008*/ 	.word	0x00000018


	//----- nvinfo : EIATTR_FRAME_SIZE
	.align		4
.L_2:
        /*000c*/ 	.byte	0x04, 0x11
        /*000e*/ 	.short	(.L_4 - .L_3)
	.align		4
.L_3:
        /*0010*/ 	.word	index@(_Z14printThreadIdsv)
        /*0014*/ 	.word	0x00000010


	//----- nvinfo : EIATTR_MIN_STACK_SIZE
	.align		4
.L_4:
        /*0018*/ 	.byte	0x04, 0x12
        /*001a*/ 	.short	(.L_6 - .L_5)
	.align		4
.L_5:
        /*001c*/ 	.word	index@(_Z14printThreadIdsv)
        /*0020*/ 	.word	0x00000010
.L_6:


//--------------------- .nv.compat                --------------------------
	.section	.nv.compat,"",@"SHT_CUDA_COMPAT_INFO"
	.align	4
        /*0000*/ 	.byte	0x02, 0x09, 0x00, 0x00, 0x02, 0x02, 0x01, 0x00, 0x02, 0x05, 0x05, 0x00, 0x03, 0x07, 0x01, 0x01
        /*0010*/ 	.byte	0x02, 0x03, 0x00, 0x00, 0x02, 0x06, 0x01, 0x00, 0x04, 0x0b, 0x08, 0x00, 0x09, 0x00, 0x00, 0x00
        /*0020*/ 	.byte	0x00, 0x00, 0x00, 0x00


//--------------------- .nv.info._Z14printThreadIdsv --------------------------
	.section	.nv.info._Z14printThreadIdsv,"",@"SHT_CUDA_INFO"
	.sectionflags	@""
	.align	4


	//----- nvinfo : EIATTR_CUDA_API_VERSION
	.align		4
        /*0000*/ 	.byte	0x04, 0x37
        /*0002*/ 	.short	(.L_8 - .L_7)
.L_7:
        /*0004*/ 	.word	0x00000082


	//----- nvinfo : EIATTR_SPARSE_MMA_MASK
	.align		4
.L_8:
        /*0008*/ 	.byte	0x03, 0x50
        /*000a*/ 	.short	0x0000


	//----- nvinfo : EIATTR_MAXREG_COUNT
	.align		4
        /*000c*/ 	.byte	0x03, 0x1b
        /*000e*/ 	.short	0x00ff


	//----- nvinfo : EIATTR_EXTERNS
	.align		4
        /*0010*/ 	.byte	0x04, 0x0f
        /*0012*/ 	.short	(.L_10 - .L_9)


	//   ....[0]....
	.align		4
.L_9:
        /*0014*/ 	.word	index@(vprintf)


	//----- nvinfo : EIATTR_MERCURY_ISA_VERSION
	.align		4
.L_10:
        /*0018*/ 	.byte	0x03, 0x5f
        /*001a*/ 	.short	0x0101


	//----- nvinfo : EIATTR_VRC_CTA_INIT_COUNT
	.align		4
        /*001c*/ 	.byte	0x02, 0x4a
	.zero		1
	.zero		1


	//----- nvinfo : EIATTR_SYSCALL_OFFSETS
	.align		4
        /*0020*/ 	.byte	0x04, 0x46
        /*0022*/ 	.short	(.L_12 - .L_11)


	//   ....[0]....
.L_11:
        /*0024*/ 	.word	0x00000110


	//----- nvinfo : EIATTR_EXIT_INSTR_OFFSETS
	.align		4
.L_12:
        /*0028*/ 	.byte	0x04, 0x1c
        /*002a*/ 	.short	(.L_14 - .L_13)


	//   ....[0]....
.L_13:
        /*002c*/ 	.word	0x00000120


	//----- nvinfo : EIATTR_SW_WAR
	.align		4
.L_14:
        /*0030*/ 	.byte	0x04, 0x36
        /*0032*/ 	.short	(.L_16 - .L_15)
.L_15:
        /*0034*/ 	.word	0x00000008
.L_16:


//--------------------- .nv.callgraph             --------------------------
	.section	.nv.callgraph,"",@"SHT_CUDA_CALLGRAPH"
	.align	4
	.sectionentsize	8
	.align		4
        /*0000*/ 	.word	0x00000000
	.align		4
        /*0004*/ 	.word	0xffffffff
	.align		4
        /*0008*/ 	.word	index@(_Z14printThreadIdsv)
	.align		4
        /*000c*/ 	.word	index@(vprintf)
	.align		4
        /*0010*/ 	.word	0x00000000
	.align		4
        /*0014*/ 	.word	0xfffffffe
	.align		4
        /*0018*/ 	.word	0x00000000
	.align		4
        /*001c*/ 	.word	0xfffffffd
	.align		4
        /*0020*/ 	.word	0x00000000
	.align		4
        /*0024*/ 	.word	0xfffffffc


//--------------------- .nv.constant4             --------------------------
	.section	.nv.constant4,"a",@progbits
	.align	8
	.align		8
.nv.constant4:
        /*0000*/ 	.dword	vprintf
	.align		8
        /*0008*/ 	.dword	$str


//--------------------- .text._Z14printThreadIdsv --------------------------
	.section	.text._Z14printThreadIdsv,"ax",@progbits
	.align	128
        .global         _Z14printThreadIdsv
        .type           _Z14printThreadIdsv,@function
        .size           _Z14printThreadIdsv,(.L_x_2 - _Z14printThreadIdsv)
        .other          _Z14printThreadIdsv,@"STO_CUDA_ENTRY STV_DEFAULT"
_Z14printThreadIdsv:
.text._Z14printThreadIdsv:
[----:B------:R-:W0:Y:S01]  /*0000*/  LDC R1, c[0x0][0x37c] ;  /* 0x0000df00ff017b82 */ /* 0x000e220000000800 */
[----:B------:R-:W1:Y:S01]  /*0010*/  S2R R8, SR_TID.X ;  /* 0x0000000000087919 */ /* 0x000e620000002100 */
[----:B0-----:R-:W-:Y:S01]  /*0020*/  VIADD R1, R1, 0xfffffff0 ;  /* 0xfffffff001017836 */ /* 0x001fe20000000000 */
[----:B------:R-:W-:Y:S01]  /*0030*/  MOV R0, 0x0 ;  /* 0x0000000000007802 */ /* 0x000fe20000000f00 */
[----:B------:R-:W0:Y:S01]  /*0040*/  LDCU UR4, c[0x0][0x2f8] ;  /* 0x00005f00ff0477ac */ /* 0x000e220008000800 */
[----:B------:R-:W1:Y:S03]  /*0050*/  S2R R9, SR_TID.Y ;  /* 0x0000000000097919 */ /* 0x000e660000002200 */
[----:B------:R2:W3:Y:S01]  /*0060*/  LDC.64 R2, c[0x4][R0] ;  /* 0x0100000000027b82 */ /* 0x0004e20000000a00 */
[----:B------:R-:W4:Y:S01]  /*0070*/  LDCU.64 UR6, c[0x4][0x8] ;  /* 0x01000100ff0677ac */ /* 0x000f220008000a00 */
[----:B------:R-:W5:Y:S01]  /*0080*/  S2R R10, SR_TID.Z ;  /* 0x00000000000a7919 */ /* 0x000f620000002300 */
[----:B------:R-:W2:Y:S01]  /*0090*/  LDCU UR5, c[0x0][0x2fc] ;  /* 0x00005f80ff0577ac */ /* 0x000ea20008000800 */
[----:B0-----:R-:W-:Y:S01]  /*00a0*/  IADD3 R6, P0, PT, R1, UR4, RZ ;  /* 0x0000000401067c10 */ /* 0x001fe2000ff1e0ff */
[----:B----4-:R-:W-:Y:S01]  /*00b0*/  IMAD.U32 R4, RZ, RZ, UR6 ;  /* 0x00000006ff047e24 */ /* 0x010fe2000f8e00ff */
[----:B------:R-:W-:-:S03]  /*00c0*/  MOV R5, UR7 ;  /* 0x0000000700057c02 */ /* 0x000fc60008000f00 */
[----:B--2---:R-:W-:Y:S01]  /*00d0*/  IMAD.X R7, RZ, RZ, UR5, P0 ;  /* 0x00000005ff077e24 */ /* 0x004fe200080e06ff */
[----:B-1----:R0:W-:Y:S04]  /*00e0*/  STL.64 [R1], R8 ;  /* 0x0000000801007387 */ /* 0x0021e80000100a00 */
[----:B-----5:R0:W-:Y:S03]  /*00f0*/  STL [R1+0x8], R10 ;  /* 0x0000080a01007387 */ /* 0x0201e60000100800 */
[----:B------:R-:W-:-:S07]  /*0100*/  LEPC R20, `(.L_x_0) ;  /* 0x000000001014794e */ /* 0x000fce0000000000 */
[----:B0--3--:R-:W-:Y:S05]  /*0110*/  CALL.ABS.NOINC R2 ;  /* 0x0000000002007343 */ /* 0x009fea0003c00000 */
.L_x_0:
[----:B------:R-:W-:Y:S05]  /*0120*/  EXIT ;  /* 0x000000000000794d */ /* 0x000fea0003800000 */
.L_x_1:
[----:B------:R-:W-:-:S00]  /*0130*/  BRA `(.L_x_1) ;  /* 0xfffffffc00fc7947 */ /* 0x000fc0000383ffff */
[----:B------:R-:W-:-:S00]  /*0140*/  NOP ;  /* 0x0000000000007918 */ /* 0x000fc00000000000 */
        /* <DEDUP_REMOVED lines=11> */
.L_x_2:


//--------------------- .nv.global.init           --------------------------
	.section	.nv.global.init,"aw",@progbits
.nv.global.init:
	.type		$str,@object
	.size		$str,(.L_0 - $str)
$str:
        /*0000*/ 	.byte	0x74, 0x68, 0x72, 0x65, 0x61, 0x64, 0x49, 0x64, 0x78, 0x2e, 0x78, 0x20, 0x3a, 0x20, 0x25, 0x64
        /*0010*/ 	.byte	0x2c, 0x20, 0x74, 0x68, 0x72, 0x65, 0x61, 0x64, 0x49, 0x64, 0x78, 0x2e, 0x79, 0x20, 0x3a, 0x20
        /*0020*/ 	.byte	0x25, 0x64, 0x2c, 0x20, 0x74, 0x68, 0x72, 0x65, 0x61, 0x64, 0x49, 0x64, 0x78, 0x2e, 0x7a, 0x20
        /*0030*/ 	.byte	0x3a, 0x20, 0x25, 0x64, 0x0a, 0x00
.L_0:


//--------------------- .nv.shared.reserved.0     --------------------------
	.section	.nv.shared.reserved.0,"aw",@nobits
	.weak		__nv_reservedSMEM_offset_0_alias
	.size		__nv_reservedSMEM_offset_0_alias, 0, 64
	.other		__nv_reservedSMEM_offset_0_alias,@"STO_CUDA_RESERVED_SHARED STV_DEFAULT"
__nv_reservedSMEM_offset_0_alias:
	.zero		0
	.zero		64


//--------------------- .nv.constant0._Z14printThreadIdsv --------------------------
	.section	.nv.constant0._Z14printThreadIdsv,"a",@progbits
	.sectionflags	@""
	.align	4
.nv.constant0._Z14printThreadIdsv:
	.zero		896


//--------------------- SYMBOLS --------------------------

	.type		.nv.reservedSmem.offset0,@object
	.size		.nv.reservedSmem.offset0,0x4
	.type		vprintf,@function
